//
// Generated by NVIDIA NVVM Compiler
//
// Compiler Build ID: CL-36424714
// Cuda compilation tools, release 13.0, V13.0.88
// Based on NVVM 20.0.0
//

.version 9.0
.target sm_100
.address_size 64

	// .globl	_Z10init_arrayPi

.visible .entry _Z10init_arrayPi(
	.param .u64 .ptr .align 1 _Z10init_arrayPi_param_0
)
{
	.reg .pred 	%p<2>;
	.reg .b32 	%r<12>;
	.reg .b64 	%rd<3>;

	ld.param.u64 	%rd1, [_Z10init_arrayPi_param_0];
	mov.u32 	%r1, %ntid.x;
	mov.u32 	%r2, %ctaid.x;
	mul.lo.s32 	%r3, %r1, %r2;
	mov.u32 	%r4, %tid.x;
	neg.s32 	%r5, %r4;
	setp.ne.s32 	%p1, %r3, %r5;
	@%p1 bra 	$L__BB0_2;
	cvta.to.global.u64 	%rd2, %rd1;
	mov.b32 	%r6, 3;
	st.global.u32 	[%rd2], %r6;
	mov.b32 	%r7, 1;
	st.global.u32 	[%rd2+4], %r7;
	mov.b32 	%r8, 7;
	st.global.u32 	[%rd2+8], %r8;
	mov.b32 	%r9, 0;
	st.global.u32 	[%rd2+12], %r9;
	mov.b32 	%r10, 4;
	st.global.u32 	[%rd2+16], %r10;
	st.global.u32 	[%rd2+20], %r7;
	mov.b32 	%r11, 6;
	st.global.u32 	[%rd2+24], %r11;
	st.global.u32 	[%rd2+28], %r6;
$L__BB0_2:
	ret;

}
	// .globl	_Z16block_prefix_sumPii
.visible .entry _Z16block_prefix_sumPii(
	.param .u64 .ptr .align 1 _Z16block_prefix_sumPii_param_0,
	.param .u32 _Z16block_prefix_sumPii_param_1
)
{
	.reg .pred 	%p<4>;
	.reg .b32 	%r<11>;
	.reg .b64 	%rd<7>;

	ld.param.u64 	%rd3, [_Z16block_prefix_sumPii_param_0];
	ld.param.u32 	%r5, [_Z16block_prefix_sumPii_param_1];
	cvta.to.global.u64 	%rd1, %rd3;
	mov.u32 	%r1, %tid.x;
	setp.lt.s32 	%p1, %r5, 2;
	@%p1 bra 	$L__BB1_5;
	mul.wide.u32 	%rd4, %r1, 4;
	add.s64 	%rd2, %rd1, %rd4;
	mov.b32 	%r10, 1;
$L__BB1_2:
	add.s32 	%r3, %r10, %r1;
	setp.ge.s32 	%p2, %r3, %r5;
	@%p2 bra 	$L__BB1_4;
	ld.global.u32 	%r7, [%rd2];
	mul.wide.u32 	%rd5, %r3, 4;
	add.s64 	%rd6, %rd1, %rd5;
	ld.global.u32 	%r8, [%rd6];
	add.s32 	%r9, %r8, %r7;
	st.global.u32 	[%rd6], %r9;
$L__BB1_4:
	bar.sync 	0;
	shl.b32 	%r10, %r10, 1;
	setp.lt.s32 	%p3, %r10, %r5;
	@%p3 bra 	$L__BB1_2;
$L__BB1_5:
	ret;

}


// ===== COMPILED SASS (sm_100) =====

	.target	sm_100

	.elftype	@"ET_EXEC"


//--------------------- .note.nv.tkinfo           --------------------------
	.section	.note.nv.tkinfo,"",@"SHT_NOTE"
	.sectionflags	@"SHF_NOTE_NV_TKINFO"
	.tkinfo
        /*0018*/ 	.word	0x00000002
        /*0030*/ 	.string	""
        /*0030*/ 	.string	"ptxas"
        /*0030*/ 	.string	"Cuda compilation tools, release 13.0, V13.0.88"
        /*0030*/ 	.string	"Build cuda_13.0.r13.0/compiler.36424714_0"
        /*0030*/ 	.string	"-arch sm_100 -m 64 "



//--------------------- .note.nv.cuinfo           --------------------------
	.section	.note.nv.cuinfo,"",@"SHT_NOTE"
	.sectionflags	@"SHF_NOTE_NV_CUINFO"
        /*0018*/ 	.short	0x0002
        /*001a*/ 	.short	0x0064
        /*001c*/ 	.short	0x0082
	.zero		2


//--------------------- .nv.info                  --------------------------
	.section	.nv.info,"",@"SHT_CUDA_INFO"
	.align	4


	//----- nvinfo : EIATTR_REGCOUNT
	.align		4
        /*0000*/ 	.byte	0x04, 0x2f
        /*0002*/ 	.short	(.L_1 - .L_0)
	.align		4
.L_0:
        /*0004*/ 	.word	index@(_Z10init_arrayPi)
        /*0008*/ 	.word	0x00000010


	//----- nvinfo : EIATTR_FRAME_SIZE
	.align		4
.L_1:
        /*000c*/ 	.byte	0x04, 0x11
        /*000e*/ 	.short	(.L_3 - .L_2)
	.align		4
.L_2:
        /*0010*/ 	.word	index@(_Z10init_arrayPi)
        /*0014*/ 	.word	0x00000000


	//----- nvinfo : EIATTR_REGCOUNT
	.align		4
.L_3:
        /*0018*/ 	.byte	0x04, 0x2f
        /*001a*/ 	.short	(.L_5 - .L_4)
	.align		4
.L_4:
        /*001c*/ 	.word	index@(_Z16block_prefix_sumPii)
        /*0020*/ 	.word	0x0000000e


	//----- nvinfo : EIATTR_FRAME_SIZE
	.align		4
.L_5:
        /*0024*/ 	.byte	0x04, 0x11
        /*0026*/ 	.short	(.L_7 - .L_6)
	.align		4
.L_6:
        /*0028*/ 	.word	index@(_Z16block_prefix_sumPii)
        /*002c*/ 	.word	0x00000000


	//----- nvinfo : EIATTR_MIN_STACK_SIZE
	.align		4
.L_7:
        /*0030*/ 	.byte	0x04, 0x12
        /*0032*/ 	.short	(.L_9 - .L_8)
	.align		4
.L_8:
        /*0034*/ 	.word	index@(_Z16block_prefix_sumPii)
        /*0038*/ 	.word	0x00000000


	//----- nvinfo : EIATTR_MIN_STACK_SIZE
	.align		4
.L_9:
        /*003c*/ 	.byte	0x04, 0x12
        /*003e*/ 	.short	(.L_11 - .L_10)
	.align		4
.L_10:
        /*0040*/ 	.word	index@(_Z10init_arrayPi)
        /*0044*/ 	.word	0x00000000
.L_11:


//--------------------- .nv.compat                --------------------------
	.section	.nv.compat,"",@"SHT_CUDA_COMPAT_INFO"
	.align	4
        /*0000*/ 	.byte	0x02, 0x09, 0x00, 0x00, 0x02, 0x02, 0x01, 0x00, 0x02, 0x05, 0x05, 0x00, 0x03, 0x07, 0x01, 0x01
        /*0010*/ 	.byte	0x02, 0x03, 0x00, 0x00, 0x02, 0x06, 0x01, 0x00, 0x04, 0x0b, 0x08, 0x00, 0x09, 0x00, 0x00, 0x00
        /*0020*/ 	.byte	0x00, 0x00, 0x00, 0x00


//--------------------- .nv.info._Z16block_prefix_sumPii --------------------------
	.section	.nv.info._Z16block_prefix_sumPii,"",@"SHT_CUDA_INFO"
	.sectionflags	@""
	.align	4


	//----- nvinfo : EIATTR_CUDA_API_VERSION
	.align		4
        /*0000*/ 	.byte	0x04, 0x37
        /*0002*/ 	.short	(.L_13 - .L_12)
.L_12:
        /*0004*/ 	.word	0x00000082


	//----- nvinfo : EIATTR_KPARAM_INFO
	.align		4
.L_13:
        /*0008*/ 	.byte	0x04, 0x17
        /*000a*/ 	.short	(.L_15 - .L_14)
.L_14:
        /*000c*/ 	.word	0x00000000
        /*0010*/ 	.short	0x0001
        /*0012*/ 	.short	0x0008
        /*0014*/ 	.byte	0x00, 0xf0, 0x11, 0x00


	//----- nvinfo : EIATTR_KPARAM_INFO
	.align		4
.L_15:
        /*0018*/ 	.byte	0x04, 0x17
        /*001a*/ 	.short	(.L_17 - .L_16)
.L_16:
        /*001c*/ 	.word	0x00000000
        /*0020*/ 	.short	0x0000
        /*0022*/ 	.short	0x0000
        /*0024*/ 	.byte	0x00, 0xf5, 0x21, 0x00


	//----- nvinfo : EIATTR_SPARSE_MMA_MASK
	.align		4
.L_17:
        /*0028*/ 	.byte	0x03, 0x50
        /*002a*/ 	.short	0x0000


	//----- nvinfo : EIATTR_MAXREG_COUNT
	.align		4
        /*002c*/ 	.byte	0x03, 0x1b
        /*002e*/ 	.short	0x00ff


	//----- nvinfo : EIATTR_NUM_BARRIERS
	.align		4
        /*0030*/ 	.byte	0x02, 0x4c
        /*0032*/ 	.byte	0x01
	.zero		1


	//----- nvinfo : EIATTR_MERCURY_ISA_VERSION
	.align		4
        /*0034*/ 	.byte	0x03, 0x5f
        /*0036*/ 	.short	0x0101


	//----- nvinfo : EIATTR_VRC_CTA_INIT_COUNT
	.align		4
        /*0038*/ 	.byte	0x02, 0x4a
	.zero		1
	.zero		1


	//----- nvinfo : EIATTR_EXIT_INSTR_OFFSETS
	.align		4
        /*003c*/ 	.byte	0x04, 0x1c
        /*003e*/ 	.short	(.L_19 - .L_18)


	//   ....[0]....
.L_18:
        /*0040*/ 	.word	0x00000030


	//   ....[1]....
        /*0044*/ 	.word	0x00000190


	//----- nvinfo : EIATTR_CRS_STACK_SIZE
	.align		4
.L_19:
        /*0048*/ 	.byte	0x04, 0x1e
        /*004a*/ 	.short	(.L_21 - .L_20)
.L_20:
        /*004c*/ 	.word	0x00000000


	//----- nvinfo : EIATTR_CBANK_PARAM_SIZE
	.align		4
.L_21:
        /*0050*/ 	.byte	0x03, 0x19
        /*0052*/ 	.short	0x000c


	//----- nvinfo : EIATTR_PARAM_CBANK
	.align		4
        /*0054*/ 	.byte	0x04, 0x0a
        /*0056*/ 	.short	(.L_23 - .L_22)
	.align		4
.L_22:
        /*0058*/ 	.word	index@(.nv.constant0._Z16block_prefix_sumPii)
        /*005c*/ 	.short	0x0380
        /*005e*/ 	.short	0x000c


	//----- nvinfo : EIATTR_SW_WAR
	.align		4
.L_23:
        /*0060*/ 	.byte	0x04, 0x36
        /*0062*/ 	.short	(.L_25 - .L_24)
.L_24:
        /*0064*/ 	.word	0x00000008
.L_25:


//--------------------- .nv.info._Z10init_arrayPi --------------------------
	.section	.nv.info._Z10init_arrayPi,"",@"SHT_CUDA_INFO"
	.sectionflags	@""
	.align	4


	//----- nvinfo : EIATTR_CUDA_API_VERSION
	.align		4
        /*0000*/ 	.byte	0x04, 0x37
        /*0002*/ 	.short	(.L_27 - .L_26)
.L_26:
        /*0004*/ 	.word	0x00000082


	//----- nvinfo : EIATTR_KPARAM_INFO
	.align		4
.L_27:
        /*0008*/ 	.byte	0x04, 0x17
        /*000a*/ 	.short	(.L_29 - .L_28)
.L_28:
        /*000c*/ 	.word	0x00000000
        /*0010*/ 	.short	0x0000
        /*0012*/ 	.short	0x0000
        /*0014*/ 	.byte	0x00, 0xf5, 0x21, 0x00


	//----- nvinfo : EIATTR_SPARSE_MMA_MASK
	.align		4
.L_29:
        /*0018*/ 	.byte	0x03, 0x50
        /*001a*/ 	.short	0x0000


	//----- nvinfo : EIATTR_MAXREG_COUNT
	.align		4
        /*001c*/ 	.byte	0x03, 0x1b
        /*001e*/ 	.short	0x00ff


	//----- nvinfo : EIATTR_MERCURY_ISA_VERSION
	.align		4
        /*0020*/ 	.byte	0x03, 0x5f
        /*0022*/ 	.short	0x0101


	//----- nvinfo : EIATTR_VRC_CTA_INIT_COUNT
	.align		4
        /*0024*/ 	.byte	0x02, 0x4a
	.zero		1
	.zero		1


	//----- nvinfo : EIATTR_EXIT_INSTR_OFFSETS
	.align		4
        /*0028*/ 	.byte	0x04, 0x1c
        /*002a*/ 	.short	(.L_31 - .L_30)


	//   ....[0]....
.L_30:
        /*002c*/ 	.word	0x00000070


	//   ....[1]....
        /*0030*/ 	.word	0x00000170


	//----- nvinfo : EIATTR_CBANK_PARAM_SIZE
	.align		4
.L_31:
        /*0034*/ 	.byte	0x03, 0x19
        /*0036*/ 	.short	0x0008


	//----- nvinfo : EIATTR_PARAM_CBANK
	.align		4
        /*0038*/ 	.byte	0x04, 0x0a
        /*003a*/ 	.short	(.L_33 - .L_32)
	.align		4
.L_32:
        /*003c*/ 	.word	index@(.nv.constant0._Z10init_arrayPi)
        /*0040*/ 	.short	0x0380
        /*0042*/ 	.short	0x0008


	//----- nvinfo : EIATTR_SW_WAR
	.align		4
.L_33:
        /*0044*/ 	.byte	0x04, 0x36
        /*0046*/ 	.short	(.L_35 - .L_34)
.L_34:
        /*0048*/ 	.word	0x00000008
.L_35:


//--------------------- .nv.callgraph             --------------------------
	.section	.nv.callgraph,"",@"SHT_CUDA_CALLGRAPH"
	.align	4
	.sectionentsize	8
	.align		4
        /*0000*/ 	.word	0x00000000
	.align		4
        /*0004*/ 	.word	0xffffffff
	.align		4
        /*0008*/ 	.word	0x00000000
	.align		4
        /*000c*/ 	.word	0xfffffffe
	.align		4
        /*0010*/ 	.word	0x00000000
	.align		4
        /*0014*/ 	.word	0xfffffffd
	.align		4
        /*0018*/ 	.word	0x00000000
	.align		4
        /*001c*/ 	.word	0xfffffffc


//--------------------- .text._Z16block_prefix_sumPii --------------------------
	.section	.text._Z16block_prefix_sumPii,"ax",@progbits
	.align	128
        .global         _Z16block_prefix_sumPii
        .type           _Z16block_prefix_sumPii,@function
        .size           _Z16block_prefix_sumPii,(.L_x_5 - _Z16block_prefix_sumPii)
        .other          _Z16block_prefix_sumPii,@"STO_CUDA_ENTRY STV_DEFAULT"
_Z16block_prefix_sumPii:
.text._Z16block_prefix_sumPii:
[----:B------:R-:W-:Y:S08]  /*0000*/  LDC R1, c[0x0][0x37c] ;  /* 0x0000df00ff017b82 */ /* 0x000ff00000000800 */
[----:B------:R-:W0:Y:S02]  /*0010*/  LDC R0, c[0x0][0x388] ;  /* 0x0000e200ff007b82 */ /* 0x000e240000000800 */
[----:B0-----:R-:W-:-:S13]  /*0020*/  ISETP.GE.AND P0, PT, R0, 0x2, PT ;  /* 0x000000020000780c */ /* 0x001fda0003f06270 */
[----:B------:R-:W-:Y:S05]  /*0030*/  @!P0 EXIT ;  /* 0x000000000000894d */ /* 0x000fea0003800000 */
[----:B------:R-:W0:Y:S01]  /*0040*/  S2R R11, SR_TID.X ;  /* 0x00000000000b7919 */ /* 0x000e220000002100 */
[----:B------:R-:W0:Y:S01]  /*0050*/  LDC.64 R2, c[0x0][0x380] ;  /* 0x0000e000ff027b82 */ /* 0x000e220000000a00 */
[----:B------:R-:W1:Y:S01]  /*0060*/  LDCU.64 UR6, c[0x0][0x358] ;  /* 0x00006b00ff0677ac */ /* 0x000e620008000a00 */
[----:B------:R-:W2:Y:S06]  /*0070*/  LDCU UR5, c[0x0][0x388] ;  /* 0x00007100ff0577ac */ /* 0x000eac0008000800 */
[----:B------:R-:W3:Y:S01]  /*0080*/  LDC.64 R6, c[0x0][0x380] ;  /* 0x0000e000ff067b82 */ /* 0x000ee20000000a00 */
[----:B------:R-:W-:Y:S01]  /*0090*/  UMOV UR4, 0x1 ;  /* 0x0000000100047882 */ /* 0x000fe20000000000 */
[----:B012---:R-:W-:-:S07]  /*00a0*/  IMAD.WIDE.U32 R2, R11, 0x4, R2 ;  /* 0x000000040b027825 */ /* 0x007fce00078e0002 */
.L_x_2:
[----:B0-----:R-:W-:Y:S01]  /*00b0*/  IADD3 R5, PT, PT, R11, UR4, RZ ;  /* 0x000000040b057c10 */ /* 0x001fe2000fffe0ff */
[----:B------:R-:W-:Y:S03]  /*00c0*/  BSSY.RECONVERGENT B0, `(.L_x_0) ;  /* 0x0000008000007945 */ /* 0x000fe60003800200 */
[----:B------:R-:W-:-:S13]  /*00d0*/  ISETP.GE.AND P0, PT, R5, UR5, PT ;  /* 0x0000000505007c0c */ /* 0x000fda000bf06270 */
[----:B------:R-:W-:Y:S05]  /*00e0*/  @P0 BRA `(.L_x_1) ;  /* 0x0000000000140947 */ /* 0x000fea0003800000 */
[----:B---3--:R-:W-:Y:S01]  /*00f0*/  IMAD.WIDE.U32 R4, R5, 0x4, R6 ;  /* 0x0000000405047825 */ /* 0x008fe200078e0006 */
[----:B------:R-:W2:Y:S04]  /*0100*/  LDG.E R0, desc[UR6][R2.64] ;  /* 0x0000000602007981 */ /* 0x000ea8000c1e1900 */
[----:B------:R-:W2:Y:S02]  /*0110*/  LDG.E R9, desc[UR6][R4.64] ;  /* 0x0000000604097981 */ /* 0x000ea4000c1e1900 */
[----:B--2---:R-:W-:-:S05]  /*0120*/  IADD3 R9, PT, PT, R0, R9, RZ ;  /* 0x0000000900097210 */ /* 0x004fca0007ffe0ff */
[----:B------:R0:W-:Y:S02]  /*0130*/  STG.E desc[UR6][R4.64], R9 ;  /* 0x0000000904007986 */ /* 0x0001e4000c101906 */
.L_x_1:
[----:B------:R-:W-:Y:S05]  /*0140*/  BSYNC.RECONVERGENT B0 ;  /* 0x0000000000007941 */ /* 0x000fea0003800200 */
.L_x_0:
[----:B------:R-:W-:Y:S01]  /*0150*/  BAR.SYNC.DEFER_BLOCKING 0x0 ;  /* 0x0000000000007b1d */ /* 0x000fe20000010000 */
[----:B------:R-:W-:-:S04]  /*0160*/  USHF.L.U32 UR4, UR4, 0x1, URZ ;  /* 0x0000000104047899 */ /* 0x000fc800080006ff */
[----:B------:R-:W-:-:S09]  /*0170*/  UISETP.GE.AND UP0, UPT, UR4, UR5, UPT ;  /* 0x000000050400728c */ /* 0x000fd2000bf06270 */
[----:B------:R-:W-:Y:S05]  /*0180*/  BRA.U !UP0, `(.L_x_2) ;  /* 0xfffffffd08c87547 */ /* 0x000fea000b83ffff */
[----:B------:R-:W-:Y:S05]  /*0190*/  EXIT ;  /* 0x000000000000794d */ /* 0x000fea0003800000 */
.L_x_3:
[----:B------:R-:W-:-:S00]  /*01a0*/  BRA `(.L_x_3) ;  /* 0xfffffffc00fc7947 */ /* 0x000fc0000383ffff */
[----:B------:R-:W-:-:S00]  /*01b0*/  NOP ;  /* 0x0000000000007918 */ /* 0x000fc00000000000 */
        /* <DEDUP_REMOVED lines=12> */
.L_x_5:


//--------------------- .text._Z10init_arrayPi    --------------------------
	.section	.text._Z10init_arrayPi,"ax",@progbits
	.align	128
        .global         _Z10init_arrayPi
        .type           _Z10init_arrayPi,@function
        .size           _Z10init_arrayPi,(.L_x_6 - _Z10init_arrayPi)
        .other          _Z10init_arrayPi,@"STO_CUDA_ENTRY STV_DEFAULT"
_Z10init_arrayPi:
.text._Z10init_arrayPi:
[----:B------:R-:W-:Y:S01]  /*0000*/  LDC R1, c[0x0][0x37c] ;  /* 0x0000df00ff017b82 */ /* 0x000fe20000000800 */
[----:B------:R-:W0:Y:S07]  /*0010*/  S2R R0, SR_TID.X ;  /* 0x0000000000007919 */ /* 0x000e2e0000002100 */
[----:B------:R-:W1:Y:S01]  /*0020*/  S2UR UR5, SR_CTAID.X ;  /* 0x00000000000579c3 */ /* 0x000e620000002500 */
[----:B------:R-:W1:Y:S02]  /*0030*/  LDCU UR4, c[0x0][0x360] ;  /* 0x00006c00ff0477ac */ /* 0x000e640008000800 */
[----:B-1----:R-:W-:Y:S01]  /*0040*/  UIMAD UR4, UR4, UR5, URZ ;  /* 0x00000005040472a4 */ /* 0x002fe2000f8e02ff */
[----:B0-----:R-:W-:-:S05]  /*0050*/  IMAD.MOV R0, RZ, RZ, -R0 ;  /* 0x000000ffff007224 */ /* 0x001fca00078e0a00 */
[----:B------:R-:W-:-:S13]  /*0060*/  ISETP.NE.AND P0, PT, R0, UR4, PT ;  /* 0x0000000400007c0c */ /* 0x000fda000bf05270 */
[----:B------:R-:W-:Y:S05]  /*0070*/  @P0 EXIT ;  /* 0x000000000000094d */ /* 0x000fea0003800000 */
[----:B------:R-:W0:Y:S01]  /*0080*/  LDC.64 R2, c[0x0][0x380] ;  /* 0x0000e000ff027b82 */ /* 0x000e220000000a00 */
[----:B------:R-:W0:Y:S01]  /*0090*/  LDCU.64 UR4, c[0x0][0x358] ;  /* 0x00006b00ff0477ac */ /* 0x000e220008000a00 */
[----:B------:R-:W-:Y:S02]  /*00a0*/  HFMA2 R9, -RZ, RZ, 0, 4.17232513427734375e-07 ;  /* 0x00000007ff097431 */ /* 0x000fe400000001ff */
[----:B------:R-:W-:Y:S02]  /*00b0*/  IMAD.MOV.U32 R7, RZ, RZ, 0x1 ;  /* 0x00000001ff077424 */ /* 0x000fe400078e00ff */
[----:B------:R-:W-:Y:S02]  /*00c0*/  HFMA2 R5, -RZ, RZ, 0, 1.78813934326171875e-07 ;  /* 0x00000003ff057431 */ /* 0x000fe400000001ff */
[----:B------:R-:W-:Y:S01]  /*00d0*/  IMAD.MOV.U32 R11, RZ, RZ, 0x4 ;  /* 0x00000004ff0b7424 */ /* 0x000fe200078e00ff */
[----:B------:R-:W-:Y:S01]  /*00e0*/  MOV R13, 0x6 ;  /* 0x00000006000d7802 */ /* 0x000fe20000000f00 */
[----:B0-----:R-:W-:Y:S04]  /*00f0*/  STG.E desc[UR4][R2.64+0x4], R7 ;  /* 0x0000040702007986 */ /* 0x001fe8000c101904 */
[----:B------:R-:W-:Y:S04]  /*0100*/  STG.E desc[UR4][R2.64+0x14], R7 ;  /* 0x0000140702007986 */ /* 0x000fe8000c101904 */
[----:B------:R-:W-:Y:S04]  /*0110*/  STG.E desc[UR4][R2.64+0x8], R9 ;  /* 0x0000080902007986 */ /* 0x000fe8000c101904 */
[----:B------:R-:W-:Y:S04]  /*0120*/  STG.E desc[UR4][R2.64+0x10], R11 ;  /* 0x0000100b02007986 */ /* 0x000fe8000c101904 */
[----:B------:R-:W-:Y:S04]  /*0130*/  STG.E desc[UR4][R2.64+0x18], R13 ;  /* 0x0000180d02007986 */ /* 0x000fe8000c101904 */
[----:B------:R-:W-:Y:S04]  /*0140*/  STG.E desc[UR4][R2.64], R5 ;  /* 0x0000000502007986 */ /* 0x000fe8000c101904 */
[----:B------:R-:W-:Y:S04]  /*0150*/  STG.E desc[UR4][R2.64+0x1c], R5 ;  /* 0x00001c0502007986 */ /* 0x000fe8000c101904 */
[----:B------:R-:W-:Y:S01]  /*0160*/  STG.E desc[UR4][R2.64+0xc], RZ ;  /* 0x00000cff02007986 */ /* 0x000fe2000c101904 */
[----:B------:R-:W-:Y:S05]  /*0170*/  EXIT ;  /* 0x000000000000794d */ /* 0x000fea0003800000 */
.L_x_4:
        /* <DEDUP_REMOVED lines=16> */
.L_x_6:


//--------------------- .nv.shared.reserved.0     --------------------------
	.section	.nv.shared.reserved.0,"aw",@nobits
	.weak		__nv_reservedSMEM_offset_0_alias
	.size		__nv_reservedSMEM_offset_0_alias, 0, 64
	.other		__nv_reservedSMEM_offset_0_alias,@"STO_CUDA_RESERVED_SHARED STV_DEFAULT"
__nv_reservedSMEM_offset_0_alias:
	.zero		0
	.zero		64


//--------------------- .nv.constant0._Z16block_prefix_sumPii --------------------------
	.section	.nv.constant0._Z16block_prefix_sumPii,"a",@progbits
	.sectionflags	@""
	.align	4
.nv.constant0._Z16block_prefix_sumPii:
	.zero		908


//--------------------- .nv.constant0._Z10init_arrayPi --------------------------
	.section	.nv.constant0._Z10init_arrayPi,"a",@progbits
	.sectionflags	@""
	.align	4
.nv.constant0._Z10init_arrayPi:
	.zero		904


//--------------------- SYMBOLS --------------------------

	.type		.nv.reservedSmem.offset0,@object
	.size		.nv.reservedSmem.offset0,0x4
